//
// Generated by NVIDIA NVVM Compiler
//
// Compiler Build ID: CL-36424714
// Cuda compilation tools, release 13.0, V13.0.88
// Based on NVVM 20.0.0
//

.version 9.0
.target sm_100
.address_size 64

	// .globl	_Z9saxpy_gpuPfS_fi

.visible .entry _Z9saxpy_gpuPfS_fi(
	.param .u64 .ptr .align 1 _Z9saxpy_gpuPfS_fi_param_0,
	.param .u64 .ptr .align 1 _Z9saxpy_gpuPfS_fi_param_1,
	.param .f32 _Z9saxpy_gpuPfS_fi_param_2,
	.param .u32 _Z9saxpy_gpuPfS_fi_param_3
)
{
	.reg .pred 	%p<2>;
	.reg .b32 	%r<12>;
	.reg .b32 	%f<5>;
	.reg .b64 	%rd<8>;

	ld.param.u64 	%rd1, [_Z9saxpy_gpuPfS_fi_param_0];
	ld.param.u64 	%rd2, [_Z9saxpy_gpuPfS_fi_param_1];
	ld.param.f32 	%f1, [_Z9saxpy_gpuPfS_fi_param_2];
	ld.param.u32 	%r2, [_Z9saxpy_gpuPfS_fi_param_3];
	mov.u32 	%r3, %ctaid.y;
	mov.u32 	%r4, %ntid.y;
	mov.u32 	%r5, %tid.y;
	mad.lo.s32 	%r6, %r3, %r4, %r5;
	mov.u32 	%r7, %ctaid.x;
	mov.u32 	%r8, %ntid.x;
	mov.u32 	%r9, %tid.x;
	mov.u32 	%r10, %nctaid.x;
	mad.lo.s32 	%r11, %r6, %r10, %r7;
	mad.lo.s32 	%r1, %r11, %r8, %r9;
	setp.ge.s32 	%p1, %r1, %r2;
	@%p1 bra 	$L__BB0_2;
	cvta.to.global.u64 	%rd3, %rd2;
	cvta.to.global.u64 	%rd4, %rd1;
	mul.wide.s32 	%rd5, %r1, 4;
	add.s64 	%rd6, %rd3, %rd5;
	ld.global.f32 	%f2, [%rd6];
	add.s64 	%rd7, %rd4, %rd5;
	ld.global.f32 	%f3, [%rd7];
	fma.rn.f32 	%f4, %f1, %f2, %f3;
	st.global.f32 	[%rd7], %f4;
$L__BB0_2:
	ret;

}


// ===== COMPILED SASS (sm_100) =====

	.target	sm_100

	.elftype	@"ET_EXEC"


//--------------------- .note.nv.tkinfo           --------------------------
	.section	.note.nv.tkinfo,"",@"SHT_NOTE"
	.sectionflags	@"SHF_NOTE_NV_TKINFO"
	.tkinfo
        /*0018*/ 	.word	0x00000002
        /*0030*/ 	.string	""
        /*0030*/ 	.string	"ptxas"
        /*0030*/ 	.string	"Cuda compilation tools, release 13.0, V13.0.88"
        /*0030*/ 	.string	"Build cuda_13.0.r13.0/compiler.36424714_0"
        /*0030*/ 	.string	"-arch sm_100 -m 64 "



//--------------------- .note.nv.cuinfo           --------------------------
	.section	.note.nv.cuinfo,"",@"SHT_NOTE"
	.sectionflags	@"SHF_NOTE_NV_CUINFO"
        /*0018*/ 	.short	0x0002
        /*001a*/ 	.short	0x0064
        /*001c*/ 	.short	0x0082
	.zero		2


//--------------------- .nv.info                  --------------------------
	.section	.nv.info,"",@"SHT_CUDA_INFO"
	.align	4


	//----- nvinfo : EIATTR_REGCOUNT
	.align		4
        /*0000*/ 	.byte	0x04, 0x2f
        /*0002*/ 	.short	(.L_1 - .L_0)
	.align		4
.L_0:
        /*0004*/ 	.word	index@(_Z9saxpy_gpuPfS_fi)
        /*0008*/ 	.word	0x0000000a


	//----- nvinfo : EIATTR_FRAME_SIZE
	.align		4
.L_1:
        /*000c*/ 	.byte	0x04, 0x11
        /*000e*/ 	.short	(.L_3 - .L_2)
	.align		4
.L_2:
        /*0010*/ 	.word	index@(_Z9saxpy_gpuPfS_fi)
        /*0014*/ 	.word	0x00000000


	//----- nvinfo : EIATTR_MIN_STACK_SIZE
	.align		4
.L_3:
        /*0018*/ 	.byte	0x04, 0x12
        /*001a*/ 	.short	(.L_5 - .L_4)
	.align		4
.L_4:
        /*001c*/ 	.word	index@(_Z9saxpy_gpuPfS_fi)
        /*0020*/ 	.word	0x00000000
.L_5:


//--------------------- .nv.compat                --------------------------
	.section	.nv.compat,"",@"SHT_CUDA_COMPAT_INFO"
	.align	4
        /*0000*/ 	.byte	0x02, 0x09, 0x00, 0x00, 0x02, 0x02, 0x01, 0x00, 0x02, 0x05, 0x05, 0x00, 0x03, 0x07, 0x01, 0x01
        /*0010*/ 	.byte	0x02, 0x03, 0x00, 0x00, 0x02, 0x06, 0x01, 0x00, 0x04, 0x0b, 0x08, 0x00, 0x09, 0x00, 0x00, 0x00
        /*0020*/ 	.byte	0x00, 0x00, 0x00, 0x00


//--------------------- .nv.info._Z9saxpy_gpuPfS_fi --------------------------
	.section	.nv.info._Z9saxpy_gpuPfS_fi,"",@"SHT_CUDA_INFO"
	.sectionflags	@""
	.align	4


	//----- nvinfo : EIATTR_CUDA_API_VERSION
	.align		4
        /*0000*/ 	.byte	0x04, 0x37
        /*0002*/ 	.short	(.L_7 - .L_6)
.L_6:
        /*0004*/ 	.word	0x00000082


	//----- nvinfo : EIATTR_KPARAM_INFO
	.align		4
.L_7:
        /*0008*/ 	.byte	0x04, 0x17
        /*000a*/ 	.short	(.L_9 - .L_8)
.L_8:
        /*000c*/ 	.word	0x00000000
        /*0010*/ 	.short	0x0003
        /*0012*/ 	.short	0x0014
        /*0014*/ 	.byte	0x00, 0xf0, 0x11, 0x00


	//----- nvinfo : EIATTR_KPARAM_INFO
	.align		4
.L_9:
        /*0018*/ 	.byte	0x04, 0x17
        /*001a*/ 	.short	(.L_11 - .L_10)
.L_10:
        /*001c*/ 	.word	0x00000000
        /*0020*/ 	.short	0x0002
        /*0022*/ 	.short	0x0010
        /*0024*/ 	.byte	0x00, 0xf0, 0x11, 0x00


	//----- nvinfo : EIATTR_KPARAM_INFO
	.align		4
.L_11:
        /*0028*/ 	.byte	0x04, 0x17
        /*002a*/ 	.short	(.L_13 - .L_12)
.L_12:
        /*002c*/ 	.word	0x00000000
        /*0030*/ 	.short	0x0001
        /*0032*/ 	.short	0x0008
        /*0034*/ 	.byte	0x00, 0xf5, 0x21, 0x00


	//----- nvinfo : EIATTR_KPARAM_INFO
	.align		4
.L_13:
        /*0038*/ 	.byte	0x04, 0x17
        /*003a*/ 	.short	(.L_15 - .L_14)
.L_14:
        /*003c*/ 	.word	0x00000000
        /*0040*/ 	.short	0x0000
        /*0042*/ 	.short	0x0000
        /*0044*/ 	.byte	0x00, 0xf5, 0x21, 0x00


	//----- nvinfo : EIATTR_SPARSE_MMA_MASK
	.align		4
.L_15:
        /*0048*/ 	.byte	0x03, 0x50
        /*004a*/ 	.short	0x0000


	//----- nvinfo : EIATTR_MAXREG_COUNT
	.align		4
        /*004c*/ 	.byte	0x03, 0x1b
        /*004e*/ 	.short	0x00ff


	//----- nvinfo : EIATTR_MERCURY_ISA_VERSION
	.align		4
        /*0050*/ 	.byte	0x03, 0x5f
        /*0052*/ 	.short	0x0101


	//----- nvinfo : EIATTR_VRC_CTA_INIT_COUNT
	.align		4
        /*0054*/ 	.byte	0x02, 0x4a
	.zero		1
	.zero		1


	//----- nvinfo : EIATTR_EXIT_INSTR_OFFSETS
	.align		4
        /*0058*/ 	.byte	0x04, 0x1c
        /*005a*/ 	.short	(.L_17 - .L_16)


	//   ....[0]....
.L_16:
        /*005c*/ 	.word	0x000000d0


	//   ....[1]....
        /*0060*/ 	.word	0x00000180


	//----- nvinfo : EIATTR_CBANK_PARAM_SIZE
	.align		4
.L_17:
        /*0064*/ 	.byte	0x03, 0x19
        /*0066*/ 	.short	0x0018


	//----- nvinfo : EIATTR_PARAM_CBANK
	.align		4
        /*0068*/ 	.byte	0x04, 0x0a
        /*006a*/ 	.short	(.L_19 - .L_18)
	.align		4
.L_18:
        /*006c*/ 	.word	index@(.nv.constant0._Z9saxpy_gpuPfS_fi)
        /*0070*/ 	.short	0x0380
        /*0072*/ 	.short	0x0018


	//----- nvinfo : EIATTR_SW_WAR
	.align		4
.L_19:
        /*0074*/ 	.byte	0x04, 0x36
        /*0076*/ 	.short	(.L_21 - .L_20)
.L_20:
        /*0078*/ 	.word	0x00000008
.L_21:


//--------------------- .nv.callgraph             --------------------------
	.section	.nv.callgraph,"",@"SHT_CUDA_CALLGRAPH"
	.align	4
	.sectionentsize	8
	.align		4
        /*0000*/ 	.word	0x00000000
	.align		4
        /*0004*/ 	.word	0xffffffff
	.align		4
        /*0008*/ 	.word	0x00000000
	.align		4
        /*000c*/ 	.word	0xfffffffe
	.align		4
        /*0010*/ 	.word	0x00000000
	.align		4
        /*0014*/ 	.word	0xfffffffd
	.align		4
        /*0018*/ 	.word	0x00000000
	.align		4
        /*001c*/ 	.word	0xfffffffc


//--------------------- .text._Z9saxpy_gpuPfS_fi  --------------------------
	.section	.text._Z9saxpy_gpuPfS_fi,"ax",@progbits
	.align	128
        .global         _Z9saxpy_gpuPfS_fi
        .type           _Z9saxpy_gpuPfS_fi,@function
        .size           _Z9saxpy_gpuPfS_fi,(.L_x_1 - _Z9saxpy_gpuPfS_fi)
        .other          _Z9saxpy_gpuPfS_fi,@"STO_CUDA_ENTRY STV_DEFAULT"
_Z9saxpy_gpuPfS_fi:
.text._Z9saxpy_gpuPfS_fi:
[----:B------:R-:W-:Y:S01]  /*0000*/  LDC R1, c[0x0][0x37c] ;  /* 0x0000df00ff017b82 */ /* 0x000fe20000000800 */
[----:B------:R-:W0:Y:S07]  /*0010*/  S2R R3, SR_TID.Y ;  /* 0x0000000000037919 */ /* 0x000e2e0000002200 */
[----:B------:R-:W0:Y:S01]  /*0020*/  S2UR UR4, SR_CTAID.Y ;  /* 0x00000000000479c3 */ /* 0x000e220000002600 */
[----:B------:R-:W1:Y:S01]  /*0030*/  LDCU UR7, c[0x0][0x394] ;  /* 0x00007280ff0777ac */ /* 0x000e620008000800 */
[----:B------:R-:W2:Y:S06]  /*0040*/  S2R R7, SR_TID.X ;  /* 0x0000000000077919 */ /* 0x000eac0000002100 */
[----:B------:R-:W0:Y:S01]  /*0050*/  LDC R0, c[0x0][0x364] ;  /* 0x0000d900ff007b82 */ /* 0x000e220000000800 */
[----:B------:R-:W2:Y:S07]  /*0060*/  LDCU UR6, c[0x0][0x360] ;  /* 0x00006c00ff0677ac */ /* 0x000eae0008000800 */
[----:B------:R-:W3:Y:S08]  /*0070*/  S2UR UR5, SR_CTAID.X ;  /* 0x00000000000579c3 */ /* 0x000ef00000002500 */
[----:B------:R-:W3:Y:S01]  /*0080*/  LDC R5, c[0x0][0x370] ;  /* 0x0000dc00ff057b82 */ /* 0x000ee20000000800 */
[----:B0-----:R-:W-:-:S04]  /*0090*/  IMAD R0, R0, UR4, R3 ;  /* 0x0000000400007c24 */ /* 0x001fc8000f8e0203 */
[----:B---3--:R-:W-:-:S04]  /*00a0*/  IMAD R0, R0, R5, UR5 ;  /* 0x0000000500007e24 */ /* 0x008fc8000f8e0205 */
[----:B--2---:R-:W-:-:S05]  /*00b0*/  IMAD R7, R0, UR6, R7 ;  /* 0x0000000600077c24 */ /* 0x004fca000f8e0207 */
[----:B-1----:R-:W-:-:S13]  /*00c0*/  ISETP.GE.AND P0, PT, R7, UR7, PT ;  /* 0x0000000707007c0c */ /* 0x002fda000bf06270 */
[----:B------:R-:W-:Y:S05]  /*00d0*/  @P0 EXIT ;  /* 0x000000000000094d */ /* 0x000fea0003800000 */
[----:B------:R-:W0:Y:S01]  /*00e0*/  LDC.64 R2, c[0x0][0x388] ;  /* 0x0000e200ff027b82 */ /* 0x000e220000000a00 */
[----:B------:R-:W1:Y:S01]  /*00f0*/  LDCU.64 UR4, c[0x0][0x358] ;  /* 0x00006b00ff0477ac */ /* 0x000e620008000a00 */
[----:B------:R-:W2:Y:S06]  /*0100*/  LDCU UR6, c[0x0][0x390] ;  /* 0x00007200ff0677ac */ /* 0x000eac0008000800 */
[----:B------:R-:W3:Y:S01]  /*0110*/  LDC.64 R4, c[0x0][0x380] ;  /* 0x0000e000ff047b82 */ /* 0x000ee20000000a00 */
[----:B0-----:R-:W-:-:S06]  /*0120*/  IMAD.WIDE R2, R7, 0x4, R2 ;  /* 0x0000000407027825 */ /* 0x001fcc00078e0202 */
[----:B-1----:R-:W2:Y:S01]  /*0130*/  LDG.E R2, desc[UR4][R2.64] ;  /* 0x0000000402027981 */ /* 0x002ea2000c1e1900 */
[----:B---3--:R-:W-:-:S05]  /*0140*/  IMAD.WIDE R4, R7, 0x4, R4 ;  /* 0x0000000407047825 */ /* 0x008fca00078e0204 */
[----:B------:R-:W2:Y:S02]  /*0150*/  LDG.E R7, desc[UR4][R4.64] ;  /* 0x0000000404077981 */ /* 0x000ea4000c1e1900 */
[----:B--2---:R-:W-:-:S05]  /*0160*/  FFMA R7, R2, UR6, R7 ;  /* 0x0000000602077c23 */ /* 0x004fca0008000007 */
[----:B------:R-:W-:Y:S01]  /*0170*/  STG.E desc[UR4][R4.64], R7 ;  /* 0x0000000704007986 */ /* 0x000fe2000c101904 */
[----:B------:R-:W-:Y:S05]  /*0180*/  EXIT ;  /* 0x000000000000794d */ /* 0x000fea0003800000 */
.L_x_0:
[----:B------:R-:W-:-:S00]  /*0190*/  BRA `(.L_x_0) ;  /* 0xfffffffc00fc7947 */ /* 0x000fc0000383ffff */
[----:B------:R-:W-:-:S00]  /*01a0*/  NOP ;  /* 0x0000000000007918 */ /* 0x000fc00000000000 */
        /* <DEDUP_REMOVED lines=13> */
.L_x_1:


//--------------------- .nv.shared.reserved.0     --------------------------
	.section	.nv.shared.reserved.0,"aw",@nobits
	.weak		__nv_reservedSMEM_offset_0_alias
	.size		__nv_reservedSMEM_offset_0_alias, 0, 64
	.other		__nv_reservedSMEM_offset_0_alias,@"STO_CUDA_RESERVED_SHARED STV_DEFAULT"
__nv_reservedSMEM_offset_0_alias:
	.zero		0
	.zero		64


//--------------------- .nv.constant0._Z9saxpy_gpuPfS_fi --------------------------
	.section	.nv.constant0._Z9saxpy_gpuPfS_fi,"a",@progbits
	.sectionflags	@""
	.align	4
.nv.constant0._Z9saxpy_gpuPfS_fi:
	.zero		920


//--------------------- SYMBOLS --------------------------

	.type		.nv.reservedSmem.offset0,@object
	.size		.nv.reservedSmem.offset0,0x4
